//
// Generated by NVIDIA NVVM Compiler
//
// Compiler Build ID: CL-36424714
// Cuda compilation tools, release 13.0, V13.0.88
// Based on NVVM 20.0.0
//

.version 9.0
.target sm_100
.address_size 64

	// .globl	_Z4mmulPKfS0_Pfi
.extern .shared .align 16 .b8 s[];

.visible .entry _Z4mmulPKfS0_Pfi(
	.param .u64 .ptr .align 1 _Z4mmulPKfS0_Pfi_param_0,
	.param .u64 .ptr .align 1 _Z4mmulPKfS0_Pfi_param_1,
	.param .u64 .ptr .align 1 _Z4mmulPKfS0_Pfi_param_2,
	.param .u32 _Z4mmulPKfS0_Pfi_param_3
)
{
	.reg .pred 	%p<13>;
	.reg .b32 	%r<101>;
	.reg .b32 	%f<76>;
	.reg .b64 	%rd<13>;

	ld.param.u64 	%rd4, [_Z4mmulPKfS0_Pfi_param_0];
	ld.param.u64 	%rd5, [_Z4mmulPKfS0_Pfi_param_1];
	ld.param.u64 	%rd3, [_Z4mmulPKfS0_Pfi_param_2];
	ld.param.u32 	%r33, [_Z4mmulPKfS0_Pfi_param_3];
	cvta.to.global.u64 	%rd1, %rd5;
	cvta.to.global.u64 	%rd2, %rd4;
	mov.u32 	%r1, %ntid.x;
	mov.u32 	%r35, %ntid.y;
	mul.lo.s32 	%r36, %r1, %r35;
	shl.b32 	%r37, %r36, 2;
	mov.u32 	%r38, s;
	add.s32 	%r2, %r38, %r37;
	mov.u32 	%r3, %tid.x;
	mov.u32 	%r39, %ctaid.x;
	mad.lo.s32 	%r4, %r1, %r39, %r3;
	mov.u32 	%r5, %tid.y;
	mov.u32 	%r40, %ctaid.y;
	mad.lo.s32 	%r6, %r35, %r40, %r5;
	mov.u32 	%r7, %nctaid.x;
	mul.lo.s32 	%r8, %r33, %r6;
	mul.lo.s32 	%r9, %r5, %r1;
	add.s32 	%r41, %r9, %r3;
	shl.b32 	%r42, %r41, 2;
	add.s32 	%r10, %r38, %r42;
	and.b32  	%r11, %r1, 7;
	and.b32  	%r12, %r1, 2040;
	shl.b32 	%r43, %r3, 2;
	add.s32 	%r44, %r37, %r43;
	add.s32 	%r13, %r38, %r44;
	shl.b32 	%r14, %r1, 5;
	shl.b32 	%r45, %r9, 2;
	add.s32 	%r46, %r45, %r38;
	add.s32 	%r15, %r46, 16;
	shl.b32 	%r16, %r1, 2;
	mov.f32 	%f75, 0f00000000;
	mov.b32 	%r94, 0;
$L__BB0_1:
	mul.lo.s32 	%r47, %r94, %r1;
	add.s32 	%r18, %r47, %r3;
	add.s32 	%r19, %r47, %r5;
	max.s32 	%r48, %r18, %r6;
	setp.ge.s32 	%p1, %r48, %r33;
	mov.f32 	%f66, 0f00000000;
	@%p1 bra 	$L__BB0_3;
	add.s32 	%r49, %r18, %r8;
	mul.wide.s32 	%rd6, %r49, 4;
	add.s64 	%rd7, %rd2, %rd6;
	ld.global.f32 	%f66, [%rd7];
$L__BB0_3:
	st.shared.f32 	[%r10], %f66;
	mov.f32 	%f67, 0f00000000;
	max.s32 	%r50, %r4, %r19;
	setp.ge.s32 	%p2, %r50, %r33;
	@%p2 bra 	$L__BB0_5;
	mad.lo.s32 	%r51, %r19, %r33, %r4;
	mul.wide.s32 	%rd8, %r51, 4;
	add.s64 	%rd9, %rd1, %rd8;
	ld.global.f32 	%f67, [%rd9];
$L__BB0_5:
	setp.lt.u32 	%p3, %r1, 8;
	add.s32 	%r53, %r9, %r3;
	shl.b32 	%r54, %r53, 2;
	add.s32 	%r55, %r2, %r54;
	st.shared.f32 	[%r55], %f67;
	bar.sync 	0;
	mov.b32 	%r99, 0;
	@%p3 bra 	$L__BB0_8;
	and.b32  	%r56, %r1, -8;
	neg.s32 	%r97, %r56;
	mov.u32 	%r95, %r15;
	mov.u32 	%r96, %r13;
$L__BB0_7:
	.pragma "nounroll";
	ld.shared.f32 	%f22, [%r95+-16];
	ld.shared.f32 	%f23, [%r96];
	fma.rn.f32 	%f24, %f22, %f23, %f75;
	ld.shared.f32 	%f25, [%r95+-12];
	add.s32 	%r57, %r96, %r16;
	ld.shared.f32 	%f26, [%r57];
	fma.rn.f32 	%f27, %f25, %f26, %f24;
	ld.shared.f32 	%f28, [%r95+-8];
	add.s32 	%r58, %r57, %r16;
	ld.shared.f32 	%f29, [%r58];
	fma.rn.f32 	%f30, %f28, %f29, %f27;
	ld.shared.f32 	%f31, [%r95+-4];
	add.s32 	%r59, %r58, %r16;
	ld.shared.f32 	%f32, [%r59];
	fma.rn.f32 	%f33, %f31, %f32, %f30;
	ld.shared.f32 	%f34, [%r95];
	add.s32 	%r60, %r59, %r16;
	ld.shared.f32 	%f35, [%r60];
	fma.rn.f32 	%f36, %f34, %f35, %f33;
	ld.shared.f32 	%f37, [%r95+4];
	add.s32 	%r61, %r60, %r16;
	ld.shared.f32 	%f38, [%r61];
	fma.rn.f32 	%f39, %f37, %f38, %f36;
	ld.shared.f32 	%f40, [%r95+8];
	add.s32 	%r62, %r61, %r16;
	ld.shared.f32 	%f41, [%r62];
	fma.rn.f32 	%f42, %f40, %f41, %f39;
	ld.shared.f32 	%f43, [%r95+12];
	add.s32 	%r63, %r62, %r16;
	ld.shared.f32 	%f44, [%r63];
	fma.rn.f32 	%f75, %f43, %f44, %f42;
	add.s32 	%r97, %r97, 8;
	add.s32 	%r96, %r96, %r14;
	add.s32 	%r95, %r95, 32;
	setp.ne.s32 	%p4, %r97, 0;
	mov.u32 	%r99, %r12;
	@%p4 bra 	$L__BB0_7;
$L__BB0_8:
	setp.eq.s32 	%p5, %r11, 0;
	@%p5 bra 	$L__BB0_16;
	add.s32 	%r64, %r11, -1;
	setp.lt.u32 	%p6, %r64, 3;
	@%p6 bra 	$L__BB0_11;
	add.s32 	%r65, %r99, %r9;
	shl.b32 	%r66, %r65, 2;
	mov.u32 	%r67, s;
	add.s32 	%r68, %r67, %r66;
	ld.shared.f32 	%f46, [%r68];
	mad.lo.s32 	%r69, %r99, %r1, %r3;
	shl.b32 	%r70, %r69, 2;
	add.s32 	%r71, %r2, %r70;
	ld.shared.f32 	%f47, [%r71];
	fma.rn.f32 	%f48, %f46, %f47, %f75;
	ld.shared.f32 	%f49, [%r68+4];
	add.s32 	%r72, %r71, %r16;
	ld.shared.f32 	%f50, [%r72];
	fma.rn.f32 	%f51, %f49, %f50, %f48;
	ld.shared.f32 	%f52, [%r68+8];
	add.s32 	%r73, %r72, %r16;
	ld.shared.f32 	%f53, [%r73];
	fma.rn.f32 	%f54, %f52, %f53, %f51;
	ld.shared.f32 	%f55, [%r68+12];
	add.s32 	%r74, %r73, %r16;
	ld.shared.f32 	%f56, [%r74];
	fma.rn.f32 	%f75, %f55, %f56, %f54;
	add.s32 	%r99, %r99, 4;
$L__BB0_11:
	and.b32  	%r75, %r1, 3;
	setp.eq.s32 	%p7, %r75, 0;
	@%p7 bra 	$L__BB0_16;
	setp.eq.s32 	%p8, %r75, 1;
	@%p8 bra 	$L__BB0_14;
	add.s32 	%r76, %r99, %r9;
	shl.b32 	%r77, %r76, 2;
	mov.u32 	%r78, s;
	add.s32 	%r79, %r78, %r77;
	ld.shared.f32 	%f58, [%r79];
	mad.lo.s32 	%r80, %r99, %r1, %r3;
	shl.b32 	%r81, %r80, 2;
	add.s32 	%r82, %r2, %r81;
	ld.shared.f32 	%f59, [%r82];
	fma.rn.f32 	%f60, %f58, %f59, %f75;
	ld.shared.f32 	%f61, [%r79+4];
	add.s32 	%r83, %r82, %r16;
	ld.shared.f32 	%f62, [%r83];
	fma.rn.f32 	%f75, %f61, %f62, %f60;
	add.s32 	%r99, %r99, 2;
$L__BB0_14:
	and.b32  	%r84, %r1, 1;
	setp.eq.b32 	%p9, %r84, 1;
	not.pred 	%p10, %p9;
	@%p10 bra 	$L__BB0_16;
	add.s32 	%r85, %r99, %r9;
	shl.b32 	%r86, %r85, 2;
	mov.u32 	%r87, s;
	add.s32 	%r88, %r87, %r86;
	ld.shared.f32 	%f63, [%r88];
	mad.lo.s32 	%r89, %r99, %r1, %r3;
	shl.b32 	%r90, %r89, 2;
	add.s32 	%r91, %r2, %r90;
	ld.shared.f32 	%f64, [%r91];
	fma.rn.f32 	%f75, %f63, %f64, %f75;
$L__BB0_16:
	bar.sync 	0;
	add.s32 	%r94, %r94, 1;
	setp.ne.s32 	%p11, %r94, %r7;
	@%p11 bra 	$L__BB0_1;
	max.s32 	%r92, %r4, %r6;
	setp.ge.s32 	%p12, %r92, %r33;
	@%p12 bra 	$L__BB0_19;
	add.s32 	%r93, %r8, %r4;
	cvta.to.global.u64 	%rd10, %rd3;
	mul.wide.s32 	%rd11, %r93, 4;
	add.s64 	%rd12, %rd10, %rd11;
	st.global.f32 	[%rd12], %f75;
$L__BB0_19:
	ret;

}


// ===== COMPILED SASS (sm_100) =====

	.target	sm_100

	.elftype	@"ET_EXEC"


//--------------------- .note.nv.tkinfo           --------------------------
	.section	.note.nv.tkinfo,"",@"SHT_NOTE"
	.sectionflags	@"SHF_NOTE_NV_TKINFO"
	.tkinfo
        /*0018*/ 	.word	0x00000002
        /*0030*/ 	.string	""
        /*0030*/ 	.string	"ptxas"
        /*0030*/ 	.string	"Cuda compilation tools, release 13.0, V13.0.88"
        /*0030*/ 	.string	"Build cuda_13.0.r13.0/compiler.36424714_0"
        /*0030*/ 	.string	"-arch sm_100 -m 64 "



//--------------------- .note.nv.cuinfo           --------------------------
	.section	.note.nv.cuinfo,"",@"SHT_NOTE"
	.sectionflags	@"SHF_NOTE_NV_CUINFO"
        /*0018*/ 	.short	0x0002
        /*001a*/ 	.short	0x0064
        /*001c*/ 	.short	0x0082
	.zero		2


//--------------------- .nv.info                  --------------------------
	.section	.nv.info,"",@"SHT_CUDA_INFO"
	.align	4


	//----- nvinfo : EIATTR_REGCOUNT
	.align		4
        /*0000*/ 	.byte	0x04, 0x2f
        /*0002*/ 	.short	(.L_1 - .L_0)
	.align		4
.L_0:
        /*0004*/ 	.word	index@(_Z4mmulPKfS0_Pfi)
        /*0008*/ 	.word	0x00000020


	//----- nvinfo : EIATTR_FRAME_SIZE
	.align		4
.L_1:
        /*000c*/ 	.byte	0x04, 0x11
        /*000e*/ 	.short	(.L_3 - .L_2)
	.align		4
.L_2:
        /*0010*/ 	.word	index@(_Z4mmulPKfS0_Pfi)
        /*0014*/ 	.word	0x00000000


	//----- nvinfo : EIATTR_MIN_STACK_SIZE
	.align		4
.L_3:
        /*0018*/ 	.byte	0x04, 0x12
        /*001a*/ 	.short	(.L_5 - .L_4)
	.align		4
.L_4:
        /*001c*/ 	.word	index@(_Z4mmulPKfS0_Pfi)
        /*0020*/ 	.word	0x00000000
.L_5:


//--------------------- .nv.compat                --------------------------
	.section	.nv.compat,"",@"SHT_CUDA_COMPAT_INFO"
	.align	4
        /*0000*/ 	.byte	0x02, 0x09, 0x00, 0x00, 0x02, 0x02, 0x01, 0x00, 0x02, 0x05, 0x05, 0x00, 0x03, 0x07, 0x01, 0x01
        /*0010*/ 	.byte	0x02, 0x03, 0x00, 0x00, 0x02, 0x06, 0x01, 0x00, 0x04, 0x0b, 0x08, 0x00, 0x09, 0x00, 0x00, 0x00
        /*0020*/ 	.byte	0x00, 0x00, 0x00, 0x00


//--------------------- .nv.info._Z4mmulPKfS0_Pfi --------------------------
	.section	.nv.info._Z4mmulPKfS0_Pfi,"",@"SHT_CUDA_INFO"
	.sectionflags	@""
	.align	4


	//----- nvinfo : EIATTR_CUDA_API_VERSION
	.align		4
        /*0000*/ 	.byte	0x04, 0x37
        /*0002*/ 	.short	(.L_7 - .L_6)
.L_6:
        /*0004*/ 	.word	0x00000082


	//----- nvinfo : EIATTR_KPARAM_INFO
	.align		4
.L_7:
        /*0008*/ 	.byte	0x04, 0x17
        /*000a*/ 	.short	(.L_9 - .L_8)
.L_8:
        /*000c*/ 	.word	0x00000000
        /*0010*/ 	.short	0x0003
        /*0012*/ 	.short	0x0018
        /*0014*/ 	.byte	0x00, 0xf0, 0x11, 0x00


	//----- nvinfo : EIATTR_KPARAM_INFO
	.align		4
.L_9:
        /*0018*/ 	.byte	0x04, 0x17
        /*001a*/ 	.short	(.L_11 - .L_10)
.L_10:
        /*001c*/ 	.word	0x00000000
        /*0020*/ 	.short	0x0002
        /*0022*/ 	.short	0x0010
        /*0024*/ 	.byte	0x00, 0xf5, 0x21, 0x00


	//----- nvinfo : EIATTR_KPARAM_INFO
	.align		4
.L_11:
        /*0028*/ 	.byte	0x04, 0x17
        /*002a*/ 	.short	(.L_13 - .L_12)
.L_12:
        /*002c*/ 	.word	0x00000000
        /*0030*/ 	.short	0x0001
        /*0032*/ 	.short	0x0008
        /*0034*/ 	.byte	0x00, 0xf5, 0x21, 0x00


	//----- nvinfo : EIATTR_KPARAM_INFO
	.align		4
.L_13:
        /*0038*/ 	.byte	0x04, 0x17
        /*003a*/ 	.short	(.L_15 - .L_14)
.L_14:
        /*003c*/ 	.word	0x00000000
        /*0040*/ 	.short	0x0000
        /*0042*/ 	.short	0x0000
        /*0044*/ 	.byte	0x00, 0xf5, 0x21, 0x00


	//----- nvinfo : EIATTR_SPARSE_MMA_MASK
	.align		4
.L_15:
        /*0048*/ 	.byte	0x03, 0x50
        /*004a*/ 	.short	0x0000


	//----- nvinfo : EIATTR_MAXREG_COUNT
	.align		4
        /*004c*/ 	.byte	0x03, 0x1b
        /*004e*/ 	.short	0x00ff


	//----- nvinfo : EIATTR_NUM_BARRIERS
	.align		4
        /*0050*/ 	.byte	0x02, 0x4c
        /*0052*/ 	.byte	0x01
	.zero		1


	//----- nvinfo : EIATTR_MERCURY_ISA_VERSION
	.align		4
        /*0054*/ 	.byte	0x03, 0x5f
        /*0056*/ 	.short	0x0101


	//----- nvinfo : EIATTR_VRC_CTA_INIT_COUNT
	.align		4
        /*0058*/ 	.byte	0x02, 0x4a
	.zero		1
	.zero		1


	//----- nvinfo : EIATTR_EXIT_INSTR_OFFSETS
	.align		4
        /*005c*/ 	.byte	0x04, 0x1c
        /*005e*/ 	.short	(.L_17 - .L_16)


	//   ....[0]....
.L_16:
        /*0060*/ 	.word	0x000009f0


	//   ....[1]....
        /*0064*/ 	.word	0x00000a40


	//----- nvinfo : EIATTR_CBANK_PARAM_SIZE
	.align		4
.L_17:
        /*0068*/ 	.byte	0x03, 0x19
        /*006a*/ 	.short	0x001c


	//----- nvinfo : EIATTR_PARAM_CBANK
	.align		4
        /*006c*/ 	.byte	0x04, 0x0a
        /*006e*/ 	.short	(.L_19 - .L_18)
	.align		4
.L_18:
        /*0070*/ 	.word	index@(.nv.constant0._Z4mmulPKfS0_Pfi)
        /*0074*/ 	.short	0x0380
        /*0076*/ 	.short	0x001c


	//----- nvinfo : EIATTR_SW_WAR
	.align		4
.L_19:
        /*0078*/ 	.byte	0x04, 0x36
        /*007a*/ 	.short	(.L_21 - .L_20)
.L_20:
        /*007c*/ 	.word	0x00000008
.L_21:


//--------------------- .nv.callgraph             --------------------------
	.section	.nv.callgraph,"",@"SHT_CUDA_CALLGRAPH"
	.align	4
	.sectionentsize	8
	.align		4
        /*0000*/ 	.word	0x00000000
	.align		4
        /*0004*/ 	.word	0xffffffff
	.align		4
        /*0008*/ 	.word	0x00000000
	.align		4
        /*000c*/ 	.word	0xfffffffe
	.align		4
        /*0010*/ 	.word	0x00000000
	.align		4
        /*0014*/ 	.word	0xfffffffd
	.align		4
        /*0018*/ 	.word	0x00000000
	.align		4
        /*001c*/ 	.word	0xfffffffc


//--------------------- .text._Z4mmulPKfS0_Pfi    --------------------------
	.section	.text._Z4mmulPKfS0_Pfi,"ax",@progbits
	.align	128
        .global         _Z4mmulPKfS0_Pfi
        .type           _Z4mmulPKfS0_Pfi,@function
        .size           _Z4mmulPKfS0_Pfi,(.L_x_7 - _Z4mmulPKfS0_Pfi)
        .other          _Z4mmulPKfS0_Pfi,@"STO_CUDA_ENTRY STV_DEFAULT"
_Z4mmulPKfS0_Pfi:
.text._Z4mmulPKfS0_Pfi:
[----:B------:R-:W-:Y:S01]  /*0000*/  LDC R1, c[0x0][0x37c] ;  /* 0x0000df00ff017b82 */ /* 0x000fe20000000800 */
[----:B------:R-:W0:Y:S07]  /*0010*/  S2R R0, SR_TID.Y ;  /* 0x0000000000007919 */ /* 0x000e2e0000002200 */
[----:B------:R-:W1:Y:S01]  /*0020*/  LDC R7, c[0x0][0x360] ;  /* 0x0000d800ff077b82 */ /* 0x000e620000000800 */
[----:B------:R-:W1:Y:S01]  /*0030*/  LDCU UR6, c[0x0][0x364] ;  /* 0x00006c80ff0677ac */ /* 0x000e620008000800 */
[----:B------:R-:W-:Y:S01]  /*0040*/  HFMA2 R16, -RZ, RZ, 0, 0 ;  /* 0x00000000ff107431 */ /* 0x000fe200000001ff */
[----:B------:R-:W2:Y:S01]  /*0050*/  S2R R6, SR_TID.X ;  /* 0x0000000000067919 */ /* 0x000ea20000002100 */
[----:B------:R-:W-:Y:S01]  /*0060*/  UMOV UR4, 0x400 ;  /* 0x0000040000047882 */ /* 0x000fe20000000000 */
[----:B------:R-:W3:Y:S01]  /*0070*/  LDCU.64 UR8, c[0x0][0x358] ;  /* 0x00006b00ff0877ac */ /* 0x000ee20008000a00 */
[----:B------:R-:W4:Y:S02]  /*0080*/  S2R R11, SR_CTAID.Y ;  /* 0x00000000000b7919 */ /* 0x000f240000002600 */
[----:B------:R-:W5:Y:S08]  /*0090*/  S2UR UR5, SR_CgaCtaId ;  /* 0x00000000000579c3 */ /* 0x000f700000008800 */
[----:B------:R-:W3:Y:S01]  /*00a0*/  S2UR UR7, SR_CTAID.X ;  /* 0x00000000000779c3 */ /* 0x000ee20000002500 */
[C---:B-1----:R-:W-:Y:S01]  /*00b0*/  IMAD R2, R7.reuse, UR6, RZ ;  /* 0x0000000607027c24 */ /* 0x042fe2000f8e02ff */
[----:B------:R-:W-:-:S02]  /*00c0*/  LOP3.LUT R20, R7, 0x7, RZ, 0xc0, !PT ;  /* 0x0000000707147812 */ /* 0x000fc400078ec0ff */
[C---:B------:R-:W-:Y:S01]  /*00d0*/  LOP3.LUT R10, R7.reuse, 0x7f8, RZ, 0xc0, !PT ;  /* 0x000007f8070a7812 */ /* 0x040fe200078ec0ff */
[----:B------:R-:W-:Y:S02]  /*00e0*/  IMAD.SHL.U32 R3, R2, 0x4, RZ ;  /* 0x0000000402037824 */ /* 0x000fe400078e00ff */
[----:B0-----:R-:W-:Y:S01]  /*00f0*/  IMAD R9, R7, R0, RZ ;  /* 0x0000000007097224 */ /* 0x001fe200078e02ff */
[----:B-----5:R-:W-:Y:S01]  /*0100*/  ULEA UR4, UR5, UR4, 0x18 ;  /* 0x0000000405047291 */ /* 0x020fe2000f8ec0ff */
[----:B--2---:R-:W-:-:S03]  /*0110*/  IMAD R15, R6, 0x4, R3 ;  /* 0x00000004060f7824 */ /* 0x004fc600078e0203 */
[C---:B------:R-:W-:Y:S02]  /*0120*/  IADD3 R12, PT, PT, R9.reuse, R6, RZ ;  /* 0x00000006090c7210 */ /* 0x040fe40007ffe0ff */
[----:B------:R-:W-:Y:S01]  /*0130*/  LEA R13, R9, UR4, 0x2 ;  /* 0x00000004090d7c11 */ /* 0x000fe2000f8e10ff */
[----:B----4-:R-:W-:Y:S01]  /*0140*/  IMAD R11, R11, UR6, R0 ;  /* 0x000000060b0b7c24 */ /* 0x010fe2000f8e0200 */
[----:B------:R-:W-:Y:S01]  /*0150*/  LEA R12, R12, UR4, 0x2 ;  /* 0x000000040c0c7c11 */ /* 0x000fe2000f8e10ff */
[----:B---3--:R-:W-:Y:S01]  /*0160*/  IMAD R8, R7, UR7, R6 ;  /* 0x0000000707087c24 */ /* 0x008fe2000f8e0206 */
[----:B------:R-:W-:Y:S01]  /*0170*/  IADD3 R13, PT, PT, R13, 0x10, RZ ;  /* 0x000000100d0d7810 */ /* 0x000fe20007ffe0ff */
[----:B------:R-:W-:Y:S01]  /*0180*/  VIADD R14, R3, UR4 ;  /* 0x00000004030e7c36 */ /* 0x000fe20008000000 */
[----:B------:R-:W-:Y:S01]  /*0190*/  IADD3 R15, PT, PT, R15, UR4, RZ ;  /* 0x000000040f0f7c10 */ /* 0x000fe2000fffe0ff */
[----:B------:R-:W0:Y:S01]  /*01a0*/  LDCU UR7, c[0x0][0x370] ;  /* 0x00006e00ff0777ac */ /* 0x000e220008000800 */
[----:B------:R-:W-:-:S05]  /*01b0*/  UMOV UR4, URZ ;  /* 0x000000ff00047c82 */ /* 0x000fca0008000000 */
.L_x_5:
[----:B------:R-:W1:Y:S01]  /*01c0*/  LDCU UR10, c[0x0][0x398] ;  /* 0x00007300ff0a77ac */ /* 0x000e620008000800 */
[C---:B------:R-:W-:Y:S02]  /*01d0*/  IMAD R18, R7.reuse, UR4, R6 ;  /* 0x0000000407127c24 */ /* 0x040fe4000f8e0206 */
[----:B0-----:R-:W-:-:S03]  /*01e0*/  IMAD R19, R7, UR4, R0 ;  /* 0x0000000407137c24 */ /* 0x001fc6000f8e0200 */
[----:B------:R-:W-:Y:S02]  /*01f0*/  VIMNMX R2, PT, PT, R11, R18, !PT ;  /* 0x000000120b027248 */ /* 0x000fe40007fe0100 */
[----:B------:R-:W-:Y:S02]  /*0200*/  VIMNMX R3, PT, PT, R8, R19, !PT ;  /* 0x0000001308037248 */ /* 0x000fe40007fe0100 */
[----:B-1----:R-:W-:Y:S02]  /*0210*/  ISETP.GE.AND P0, PT, R2, UR10, PT ;  /* 0x0000000a02007c0c */ /* 0x002fe4000bf06270 */
[----:B------:R-:W-:-:S11]  /*0220*/  ISETP.GE.AND P1, PT, R3, UR10, PT ;  /* 0x0000000a03007c0c */ /* 0x000fd6000bf26270 */
[----:B------:R-:W1:Y:S01]  /*0230*/  @!P0 LDC.64 R4, c[0x0][0x380] ;  /* 0x0000e000ff048b82 */ /* 0x000e620000000a00 */
[----:B------:R-:W-:Y:S02]  /*0240*/  @!P0 IMAD R17, R11, UR10, R18 ;  /* 0x0000000a0b118c24 */ /* 0x000fe4000f8e0212 */
[----:B------:R-:W-:-:S05]  /*0250*/  @!P1 IMAD R19, R19, UR10, R8 ;  /* 0x0000000a13139c24 */ /* 0x000fca000f8e0208 */
[----:B------:R-:W2:Y:S01]  /*0260*/  @!P1 LDC.64 R2, c[0x0][0x388] ;  /* 0x0000e200ff029b82 */ /* 0x000ea20000000a00 */
[----:B-1----:R-:W-:-:S04]  /*0270*/  @!P0 IMAD.WIDE R4, R17, 0x4, R4 ;  /* 0x0000000411048825 */ /* 0x002fc800078e0204 */
[----:B------:R-:W-:Y:S02]  /*0280*/  IMAD.MOV.U32 R17, RZ, RZ, RZ ;  /* 0x000000ffff117224 */ /* 0x000fe400078e00ff */
[----:B--2---:R-:W-:Y:S01]  /*0290*/  @!P1 IMAD.WIDE R2, R19, 0x4, R2 ;  /* 0x0000000413029825 */ /* 0x004fe200078e0202 */
[----:B------:R-:W-:-:S03]  /*02a0*/  CS2R R18, SRZ ;  /* 0x0000000000127805 */ /* 0x000fc6000001ff00 */
[----:B------:R-:W2:Y:S04]  /*02b0*/  @!P0 LDG.E R17, desc[UR8][R4.64] ;  /* 0x0000000804118981 */ /* 0x000ea8000c1e1900 */
[----:B------:R-:W3:Y:S01]  /*02c0*/  @!P1 LDG.E R19, desc[UR8][R2.64] ;  /* 0x0000000802139981 */ /* 0x000ee2000c1e1900 */
[----:B------:R-:W-:Y:S01]  /*02d0*/  ISETP.GE.U32.AND P0, PT, R7, 0x8, PT ;  /* 0x000000080700780c */ /* 0x000fe20003f06070 */
[----:B------:R-:W-:Y:S01]  /*02e0*/  UIADD3 UR4, UPT, UPT, UR4, 0x1, URZ ;  /* 0x0000000104047890 */ /* 0x000fe2000fffe0ff */
[----:B------:R-:W-:-:S03]  /*02f0*/  IADD3 R21, PT, PT, R9, R6, RZ ;  /* 0x0000000609157210 */ /* 0x000fc60007ffe0ff */
[----:B0-----:R-:W-:Y:S02]  /*0300*/  UISETP.NE.AND UP0, UPT, UR4, UR7, UPT ;  /* 0x000000070400728c */ /* 0x001fe4000bf05270 */
[----:B------:R-:W-:Y:S01]  /*0310*/  IMAD R22, R21, 0x4, R14 ;  /* 0x0000000415167824 */ /* 0x000fe200078e020e */
[----:B--2---:R0:W-:Y:S04]  /*0320*/  STS [R12], R17 ;  /* 0x000000110c007388 */ /* 0x0041e80000000800 */
[----:B---3--:R0:W-:Y:S01]  /*0330*/  STS [R22], R19 ;  /* 0x0000001316007388 */ /* 0x0081e20000000800 */
[----:B------:R-:W-:Y:S06]  /*0340*/  BAR.SYNC.DEFER_BLOCKING 0x0 ;  /* 0x0000000000007b1d */ /* 0x000fec0000010000 */
[----:B------:R-:W-:Y:S05]  /*0350*/  @!P0 BRA `(.L_x_0) ;  /* 0x0000000000a48947 */ /* 0x000fea0003800000 */
[----:B------:R-:W-:Y:S01]  /*0360*/  LOP3.LUT R3, R7, 0xfffffff8, RZ, 0xc0, !PT ;  /* 0xfffffff807037812 */ /* 0x000fe200078ec0ff */
[----:B------:R-:W-:Y:S01]  /*0370*/  IMAD.MOV.U32 R4, RZ, RZ, R15 ;  /* 0x000000ffff047224 */ /* 0x000fe200078e000f */
[----:B------:R-:W-:Y:S02]  /*0380*/  MOV R2, R13 ;  /* 0x0000000d00027202 */ /* 0x000fe40000000f00 */
[----:B------:R-:W-:-:S07]  /*0390*/  IADD3 R3, PT, PT, -R3, RZ, RZ ;  /* 0x000000ff03037210 */ /* 0x000fce0007ffe1ff */
.L_x_1:
[----:B------:R-:W-:Y:S01]  /*03a0*/  IMAD R24, R7, 0x4, R4 ;  /* 0x0000000407187824 */ /* 0x000fe200078e0204 */
[----:B------:R-:W-:Y:S01]  /*03b0*/  LDS R5, [R2+-0x10] ;  /* 0xfffff00002057984 */ /* 0x000fe20000000800 */
[----:B------:R-:W-:-:S03]  /*03c0*/  IADD3 R3, PT, PT, R3, 0x8, RZ ;  /* 0x0000000803037810 */ /* 0x000fc60007ffe0ff */
[----:B0-----:R0:W1:Y:S01]  /*03d0*/  LDS R19, [R4] ;  /* 0x0000000004137984 */ /* 0x0010620000000800 */
[----:B------:R-:W-:Y:S02]  /*03e0*/  LEA R28, R7, R24, 0x2 ;  /* 0x00000018071c7211 */ /* 0x000fe400078e10ff */
[----:B------:R-:W-:Y:S01]  /*03f0*/  ISETP.NE.AND P0, PT, R3, RZ, PT ;  /* 0x000000ff0300720c */ /* 0x000fe20003f05270 */
[----:B------:R-:W-:Y:S02]  /*0400*/  LDS R22, [R2+-0xc] ;  /* 0xfffff40002167984 */ /* 0x000fe40000000800 */
[C---:B------:R-:W-:Y:S02]  /*0410*/  IMAD R21, R7.reuse, 0x4, R28 ;  /* 0x0000000407157824 */ /* 0x040fe400078e021c */
[----:B------:R-:W2:Y:S01]  /*0420*/  LDS R24, [R24] ;  /* 0x0000000018187984 */ /* 0x000ea20000000800 */
[C---:B0-----:R-:W-:Y:S02]  /*0430*/  LEA R4, R7.reuse, R4, 0x5 ;  /* 0x0000000407047211 */ /* 0x041fe400078e28ff */
[C---:B------:R-:W-:Y:S01]  /*0440*/  LEA R27, R7.reuse, R21, 0x2 ;  /* 0x00000015071b7211 */ /* 0x040fe200078e10ff */
[----:B------:R-:W-:Y:S04]  /*0450*/  LDS R17, [R2+-0x8] ;  /* 0xfffff80002117984 */ /* 0x000fe80000000800 */
[----:B------:R0:W3:Y:S01]  /*0460*/  LDS R18, [R28] ;  /* 0x000000001c127984 */ /* 0x0000e20000000800 */
[----:B------:R-:W-:-:S05]  /*0470*/  IMAD R29, R7, 0x4, R27 ;  /* 0x00000004071d7824 */ /* 0x000fca00078e021b */
[----:B0-----:R-:W-:-:S05]  /*0480*/  LEA R28, R7, R29, 0x2 ;  /* 0x0000001d071c7211 */ /* 0x001fca00078e10ff */
[----:B------:R-:W-:Y:S01]  /*0490*/  LDS R23, [R28] ;  /* 0x000000001c177984 */ /* 0x000fe20000000800 */
[----:B-1----:R-:W-:-:S03]  /*04a0*/  FFMA R19, R5, R19, R16 ;  /* 0x0000001305137223 */ /* 0x002fc60000000010 */
[----:B------:R-:W-:Y:S04]  /*04b0*/  LDS R5, [R2+-0x4] ;  /* 0xfffffc0002057984 */ /* 0x000fe80000000800 */
[----:B------:R0:W1:Y:S01]  /*04c0*/  LDS R16, [R21] ;  /* 0x0000000015107984 */ /* 0x0000620000000800 */
[----:B--2---:R-:W-:-:S03]  /*04d0*/  FFMA R26, R22, R24, R19 ;  /* 0x00000018161a7223 */ /* 0x004fc60000000013 */
[----:B------:R-:W-:Y:S04]  /*04e0*/  LDS R19, [R2] ;  /* 0x0000000002137984 */ /* 0x000fe80000000800 */
[----:B------:R-:W2:Y:S01]  /*04f0*/  LDS R22, [R27] ;  /* 0x000000001b167984 */ /* 0x000ea20000000800 */
[----:B0-----:R-:W-:Y:S02]  /*0500*/  IMAD R21, R7, 0x4, R28 ;  /* 0x0000000407157824 */ /* 0x001fe400078e021c */
[----:B---3--:R-:W-:Y:S02]  /*0510*/  FFMA R25, R17, R18, R26 ;  /* 0x0000001211197223 */ /* 0x008fe4000000001a */
[----:B------:R-:W-:Y:S04]  /*0520*/  LDS R17, [R2+0x4] ;  /* 0x0000040002117984 */ /* 0x000fe80000000800 */
[----:B------:R-:W0:Y:S04]  /*0530*/  LDS R24, [R29] ;  /* 0x000000001d187984 */ /* 0x000e280000000800 */
[----:B------:R-:W3:Y:S04]  /*0540*/  LDS R26, [R2+0x8] ;  /* 0x00000800021a7984 */ /* 0x000ee80000000800 */
[----:B------:R-:W-:Y:S04]  /*0550*/  LDS R21, [R21] ;  /* 0x0000000015157984 */ /* 0x000fe80000000800 */
[----:B------:R4:W5:Y:S02]  /*0560*/  LDS R18, [R2+0xc] ;  /* 0x00000c0002127984 */ /* 0x0009640000000800 */
[----:B----4-:R-:W-:-:S02]  /*0570*/  VIADD R2, R2, 0x20 ;  /* 0x0000002002027836 */ /* 0x010fc40000000000 */
[----:B-1----:R-:W-:-:S04]  /*0580*/  FFMA R16, R5, R16, R25 ;  /* 0x0000001005107223 */ /* 0x002fc80000000019 */
[----:B--2---:R-:W-:-:S04]  /*0590*/  FFMA R16, R19, R22, R16 ;  /* 0x0000001613107223 */ /* 0x004fc80000000010 */
[----:B0-----:R-:W-:-:S04]  /*05a0*/  FFMA R17, R17, R24, R16 ;  /* 0x0000001811117223 */ /* 0x001fc80000000010 */
[----:B---3--:R-:W-:-:S04]  /*05b0*/  FFMA R17, R26, R23, R17 ;  /* 0x000000171a117223 */ /* 0x008fc80000000011 */
[----:B-----5:R-:W-:Y:S01]  /*05c0*/  FFMA R16, R18, R21, R17 ;  /* 0x0000001512107223 */ /* 0x020fe20000000011 */
[----:B------:R-:W-:Y:S06]  /*05d0*/  @P0 BRA `(.L_x_1) ;  /* 0xfffffffc00700947 */ /* 0x000fec000383ffff */
[----:B------:R-:W-:-:S07]  /*05e0*/  MOV R18, R10 ;  /* 0x0000000a00127202 */ /* 0x000fce0000000f00 */
.L_x_0:
[----:B------:R-:W-:-:S13]  /*05f0*/  ISETP.NE.AND P0, PT, R20, RZ, PT ;  /* 0x000000ff1400720c */ /* 0x000fda0003f05270 */
[----:B------:R-:W-:Y:S05]  /*0600*/  @!P0 BRA `(.L_x_2) ;  /* 0x0000000000e88947 */ /* 0x000fea0003800000 */
[----:B------:R-:W-:Y:S02]  /*0610*/  IADD3 R2, PT, PT, R20, -0x1, RZ ;  /* 0xffffffff14027810 */ /* 0x000fe40007ffe0ff */
[----:B0-----:R-:W-:Y:S02]  /*0620*/  LOP3.LUT P1, R17, R7, 0x3, RZ, 0xc0, !PT ;  /* 0x0000000307117812 */ /* 0x001fe4000782c0ff */
[----:B------:R-:W-:-:S13]  /*0630*/  ISETP.GE.U32.AND P0, PT, R2, 0x3, PT ;  /* 0x000000030200780c */ /* 0x000fda0003f06070 */
[----:B------:R-:W-:Y:S05]  /*0640*/  @!P0 BRA `(.L_x_3) ;  /* 0x00000000005c8947 */ /* 0x000fea0003800000 */
[----:B------:R-:W0:Y:S01]  /*0650*/  S2UR UR6, SR_CgaCtaId ;  /* 0x00000000000679c3 */ /* 0x000e220000008800 */
[----:B------:R-:W-:Y:S01]  /*0660*/  UMOV UR5, 0x400 ;  /* 0x0000040000057882 */ /* 0x000fe20000000000 */
[C---:B------:R-:W-:Y:S02]  /*0670*/  IMAD R3, R18.reuse, R7, R6 ;  /* 0x0000000712037224 */ /* 0x040fe400078e0206 */
[----:B------:R-:W-:Y:S01]  /*0680*/  IMAD.IADD R2, R9, 0x1, R18 ;  /* 0x0000000109027824 */ /* 0x000fe200078e0212 */
[----:B------:R-:W-:Y:S02]  /*0690*/  IADD3 R18, PT, PT, R18, 0x4, RZ ;  /* 0x0000000412127810 */ /* 0x000fe40007ffe0ff */
[----:B------:R-:W-:-:S04]  /*06a0*/  LEA R4, R3, R14, 0x2 ;  /* 0x0000000e03047211 */ /* 0x000fc800078e10ff */
[C---:B------:R-:W-:Y:S02]  /*06b0*/  LEA R24, R7.reuse, R4, 0x2 ;  /* 0x0000000407187211 */ /* 0x040fe400078e10ff */
[----:B------:R-:W-:Y:S03]  /*06c0*/  LDS R4, [R4] ;  /* 0x0000000004047984 */ /* 0x000fe60000000800 */
[C---:B------:R-:W-:Y:S01]  /*06d0*/  IMAD R28, R7.reuse, 0x4, R24 ;  /* 0x00000004071c7824 */ /* 0x040fe200078e0218 */
[----:B------:R-:W-:Y:S04]  /*06e0*/  LDS R5, [R24] ;  /* 0x0000000018057984 */ /* 0x000fe80000000800 */
[----:B------:R-:W-:-:S02]  /*06f0*/  LEA R21, R7, R28, 0x2 ;  /* 0x0000001c07157211 */ /* 0x000fc400078e10ff */
[----:B------:R-:W-:Y:S01]  /*0700*/  LDS R28, [R28] ;  /* 0x000000001c1c7984 */ /* 0x000fe20000000800 */
[----:B0-----:R-:W-:-:S03]  /*0710*/  ULEA UR5, UR6, UR5, 0x18 ;  /* 0x0000000506057291 */ /* 0x001fc6000f8ec0ff */
[----:B------:R-:W-:Y:S03]  /*0720*/  LDS R21, [R21] ;  /* 0x0000000015157984 */ /* 0x000fe60000000800 */
[----:B------:R-:W-:-:S05]  /*0730*/  LEA R2, R2, UR5, 0x2 ;  /* 0x0000000502027c11 */ /* 0x000fca000f8e10ff */
[----:B------:R-:W0:Y:S04]  /*0740*/  LDS R3, [R2] ;  /* 0x0000000002037984 */ /* 0x000e280000000800 */
[----:B------:R-:W1:Y:S04]  /*0750*/  LDS R22, [R2+0x4] ;  /* 0x0000040002167984 */ /* 0x000e680000000800 */
[----:B------:R-:W2:Y:S04]  /*0760*/  LDS R26, [R2+0x8] ;  /* 0x00000800021a7984 */ /* 0x000ea80000000800 */
[----:B------:R-:W3:Y:S01]  /*0770*/  LDS R19, [R2+0xc] ;  /* 0x00000c0002137984 */ /* 0x000ee20000000800 */
[----:B0-----:R-:W-:-:S04]  /*0780*/  FFMA R3, R3, R4, R16 ;  /* 0x0000000403037223 */ /* 0x001fc80000000010 */
[----:B-1----:R-:W-:-:S04]  /*0790*/  FFMA R3, R22, R5, R3 ;  /* 0x0000000516037223 */ /* 0x002fc80000000003 */
[----:B--2---:R-:W-:-:S04]  /*07a0*/  FFMA R3, R26, R28, R3 ;  /* 0x0000001c1a037223 */ /* 0x004fc80000000003 */
[----:B---3--:R-:W-:-:S07]  /*07b0*/  FFMA R16, R19, R21, R3 ;  /* 0x0000001513107223 */ /* 0x008fce0000000003 */
.L_x_3:
[----:B------:R-:W-:Y:S05]  /*07c0*/  @!P1 BRA `(.L_x_2) ;  /* 0x0000000000789947 */ /* 0x000fea0003800000 */
[----:B------:R-:W-:Y:S02]  /*07d0*/  ISETP.NE.AND P0, PT, R17, 0x1, PT ;  /* 0x000000011100780c */ /* 0x000fe40003f05270 */
[----:B------:R-:W-:-:S04]  /*07e0*/  LOP3.LUT R2, R7, 0x1, RZ, 0xc0, !PT ;  /* 0x0000000107027812 */ /* 0x000fc800078ec0ff */
[----:B------:R-:W-:-:S07]  /*07f0*/  ISETP.NE.U32.AND P1, PT, R2, 0x1, PT ;  /* 0x000000010200780c */ /* 0x000fce0003f25070 */
[----:B------:R-:W-:Y:S06]  /*0800*/  @!P0 BRA `(.L_x_4) ;  /* 0x00000000003c8947 */ /* 0x000fec0003800000 */
[----:B------:R-:W0:Y:S01]  /*0810*/  S2UR UR6, SR_CgaCtaId ;  /* 0x00000000000679c3 */ /* 0x000e220000008800 */
[----:B------:R-:W-:Y:S01]  /*0820*/  UMOV UR5, 0x400 ;  /* 0x0000040000057882 */ /* 0x000fe20000000000 */
[C---:B------:R-:W-:Y:S02]  /*0830*/  IMAD R3, R18.reuse, R7, R6 ;  /* 0x0000000712037224 */ /* 0x040fe400078e0206 */
[----:B------:R-:W-:Y:S02]  /*0840*/  IMAD.IADD R2, R9, 0x1, R18 ;  /* 0x0000000109027824 */ /* 0x000fe400078e0212 */
[----:B------:R-:W-:Y:S01]  /*0850*/  VIADD R18, R18, 0x2 ;  /* 0x0000000212127836 */ /* 0x000fe20000000000 */
[----:B------:R-:W-:-:S04]  /*0860*/  LEA R4, R3, R14, 0x2 ;  /* 0x0000000e03047211 */ /* 0x000fc800078e10ff */
[----:B------:R-:W-:Y:S01]  /*0870*/  LEA R17, R7, R4, 0x2 ;  /* 0x0000000407117211 */ /* 0x000fe200078e10ff */
[----:B------:R-:W-:Y:S05]  /*0880*/  LDS R5, [R4] ;  /* 0x0000000004057984 */ /* 0x000fea0000000800 */
[----:B------:R-:W-:Y:S01]  /*0890*/  LDS R17, [R17] ;  /* 0x0000000011117984 */ /* 0x000fe20000000800 */
[----:B0-----:R-:W-:-:S06]  /*08a0*/  ULEA UR5, UR6, UR5, 0x18 ;  /* 0x0000000506057291 */ /* 0x001fcc000f8ec0ff */
[----:B------:R-:W-:-:S05]  /*08b0*/  LEA R2, R2, UR5, 0x2 ;  /* 0x0000000502027c11 */ /* 0x000fca000f8e10ff */
[----:B------:R-:W0:Y:S04]  /*08c0*/  LDS R3, [R2] ;  /* 0x0000000002037984 */ /* 0x000e280000000800 */
[----:B------:R-:W1:Y:S01]  /*08d0*/  LDS R22, [R2+0x4] ;  /* 0x0000040002167984 */ /* 0x000e620000000800 */
[----:B0-----:R-:W-:-:S04]  /*08e0*/  FFMA R3, R3, R5, R16 ;  /* 0x0000000503037223 */ /* 0x001fc80000000010 */
[----:B-1----:R-:W-:-:S07]  /*08f0*/  FFMA R16, R22, R17, R3 ;  /* 0x0000001116107223 */ /* 0x002fce0000000003 */
.L_x_4:
[----:B------:R-:W-:Y:S05]  /*0900*/  @P1 BRA `(.L_x_2) ;  /* 0x0000000000281947 */ /* 0x000fea0003800000 */
[----:B------:R-:W0:Y:S01]  /*0910*/  S2UR UR6, SR_CgaCtaId ;  /* 0x00000000000679c3 */ /* 0x000e220000008800 */
[----:B------:R-:W-:Y:S01]  /*0920*/  UMOV UR5, 0x400 ;  /* 0x0000040000057882 */ /* 0x000fe20000000000 */
[-C--:B------:R-:W-:Y:S01]  /*0930*/  IMAD R3, R7, R18.reuse, R6 ;  /* 0x0000001207037224 */ /* 0x080fe200078e0206 */
[----:B------:R-:W-:-:S04]  /*0940*/  IADD3 R2, PT, PT, R9, R18, RZ ;  /* 0x0000001209027210 */ /* 0x000fc80007ffe0ff */
[----:B------:R-:W-:-:S06]  /*0950*/  LEA R4, R3, R14, 0x2 ;  /* 0x0000000e03047211 */ /* 0x000fcc00078e10ff */
[----:B------:R-:W-:Y:S01]  /*0960*/  LDS R4, [R4] ;  /* 0x0000000004047984 */ /* 0x000fe20000000800 */
[----:B0-----:R-:W-:-:S06]  /*0970*/  ULEA UR5, UR6, UR5, 0x18 ;  /* 0x0000000506057291 */ /* 0x001fcc000f8ec0ff */
[----:B------:R-:W-:-:S05]  /*0980*/  LEA R2, R2, UR5, 0x2 ;  /* 0x0000000502027c11 */ /* 0x000fca000f8e10ff */
[----:B------:R-:W0:Y:S02]  /*0990*/  LDS R3, [R2] ;  /* 0x0000000002037984 */ /* 0x000e240000000800 */
[----:B0-----:R-:W-:-:S07]  /*09a0*/  FFMA R16, R3, R4, R16 ;  /* 0x0000000403107223 */ /* 0x001fce0000000010 */
.L_x_2:
[----:B------:R-:W-:Y:S06]  /*09b0*/  BAR.SYNC.DEFER_BLOCKING 0x0 ;  /* 0x0000000000007b1d */ /* 0x000fec0000010000 */
[----:B------:R-:W-:Y:S05]  /*09c0*/  BRA.U UP0, `(.L_x_5) ;  /* 0xfffffff500fc7547 */ /* 0x000fea000b83ffff */
[----:B------:R-:W-:-:S04]  /*09d0*/  VIMNMX R0, PT, PT, R8, R11, !PT ;  /* 0x0000000b08007248 */ /* 0x000fc80007fe0100 */
[----:B------:R-:W-:-:S13]  /*09e0*/  ISETP.GE.AND P0, PT, R0, UR10, PT ;  /* 0x0000000a00007c0c */ /* 0x000fda000bf06270 */
[----:B------:R-:W-:Y:S05]  /*09f0*/  @P0 EXIT ;  /* 0x000000000000094d */ /* 0x000fea0003800000 */
[----:B------:R-:W1:Y:S01]  /*0a00*/  LDC.64 R2, c[0x0][0x390] ;  /* 0x0000e400ff027b82 */ /* 0x000e620000000a00 */
[----:B------:R-:W-:-:S04]  /*0a10*/  IMAD R11, R11, UR10, R8 ;  /* 0x0000000a0b0b7c24 */ /* 0x000fc8000f8e0208 */
[----:B-1----:R-:W-:-:S05]  /*0a20*/  IMAD.WIDE R2, R11, 0x4, R2 ;  /* 0x000000040b027825 */ /* 0x002fca00078e0202 */
[----:B------:R-:W-:Y:S01]  /*0a30*/  STG.E desc[UR8][R2.64], R16 ;  /* 0x0000001002007986 */ /* 0x000fe2000c101908 */
[----:B------:R-:W-:Y:S05]  /*0a40*/  EXIT ;  /* 0x000000000000794d */ /* 0x000fea0003800000 */
.L_x_6:
[----:B------:R-:W-:-:S00]  /*0a50*/  BRA `(.L_x_6) ;  /* 0xfffffffc00fc7947 */ /* 0x000fc0000383ffff */
[----:B------:R-:W-:-:S00]  /*0a60*/  NOP ;  /* 0x0000000000007918 */ /* 0x000fc00000000000 */
        /* <DEDUP_REMOVED lines=9> */
.L_x_7:


//--------------------- .nv.shared._Z4mmulPKfS0_Pfi --------------------------
	.section	.nv.shared._Z4mmulPKfS0_Pfi,"aw",@nobits
	.sectionflags	@""
	.align	16
	.zero		1024


//--------------------- .nv.shared.reserved.0     --------------------------
	.section	.nv.shared.reserved.0,"aw",@nobits
	.weak		__nv_reservedSMEM_offset_0_alias
	.size		__nv_reservedSMEM_offset_0_alias, 0, 64
	.other		__nv_reservedSMEM_offset_0_alias,@"STO_CUDA_RESERVED_SHARED STV_DEFAULT"
__nv_reservedSMEM_offset_0_alias:
	.zero		0
	.zero		64


//--------------------- .nv.constant0._Z4mmulPKfS0_Pfi --------------------------
	.section	.nv.constant0._Z4mmulPKfS0_Pfi,"a",@progbits
	.sectionflags	@""
	.align	4
.nv.constant0._Z4mmulPKfS0_Pfi:
	.zero		924


//--------------------- SYMBOLS --------------------------

	.type		.nv.reservedSmem.offset0,@object
	.size		.nv.reservedSmem.offset0,0x4
	.type		.nv.reservedSmem.cap,@object
	.size		.nv.reservedSmem.cap,0x4
